//
// Generated by NVIDIA NVVM Compiler
//
// Compiler Build ID: CL-36424714
// Cuda compilation tools, release 13.0, V13.0.88
// Based on NVVM 20.0.0
//

.version 9.0
.target sm_100
.address_size 64

	// .globl	_Z6vecAddPiS_S_

.visible .entry _Z6vecAddPiS_S_(
	.param .u64 .ptr .align 1 _Z6vecAddPiS_S__param_0,
	.param .u64 .ptr .align 1 _Z6vecAddPiS_S__param_1,
	.param .u64 .ptr .align 1 _Z6vecAddPiS_S__param_2
)
{
	.reg .b32 	%r<4>;
	.reg .b64 	%rd<7>;

	ld.param.u64 	%rd1, [_Z6vecAddPiS_S__param_0];
	ld.param.u64 	%rd2, [_Z6vecAddPiS_S__param_1];
	ld.param.u64 	%rd3, [_Z6vecAddPiS_S__param_2];
	cvta.to.global.u64 	%rd4, %rd3;
	cvta.to.global.u64 	%rd5, %rd2;
	cvta.to.global.u64 	%rd6, %rd1;
	ld.global.u32 	%r1, [%rd6];
	ld.global.u32 	%r2, [%rd5];
	add.s32 	%r3, %r2, %r1;
	st.global.u32 	[%rd4], %r3;
	ret;

}


// ===== COMPILED SASS (sm_100) =====

	.target	sm_100

	.elftype	@"ET_EXEC"


//--------------------- .note.nv.tkinfo           --------------------------
	.section	.note.nv.tkinfo,"",@"SHT_NOTE"
	.sectionflags	@"SHF_NOTE_NV_TKINFO"
	.tkinfo
        /*0018*/ 	.word	0x00000002
        /*0030*/ 	.string	""
        /*0030*/ 	.string	"ptxas"
        /*0030*/ 	.string	"Cuda compilation tools, release 13.0, V13.0.88"
        /*0030*/ 	.string	"Build cuda_13.0.r13.0/compiler.36424714_0"
        /*0030*/ 	.string	"-arch sm_100 -m 64 "



//--------------------- .note.nv.cuinfo           --------------------------
	.section	.note.nv.cuinfo,"",@"SHT_NOTE"
	.sectionflags	@"SHF_NOTE_NV_CUINFO"
        /*0018*/ 	.short	0x0002
        /*001a*/ 	.short	0x0064
        /*001c*/ 	.short	0x0082
	.zero		2


//--------------------- .nv.info                  --------------------------
	.section	.nv.info,"",@"SHT_CUDA_INFO"
	.align	4


	//----- nvinfo : EIATTR_REGCOUNT
	.align		4
        /*0000*/ 	.byte	0x04, 0x2f
        /*0002*/ 	.short	(.L_1 - .L_0)
	.align		4
.L_0:
        /*0004*/ 	.word	index@(_Z6vecAddPiS_S_)
        /*0008*/ 	.word	0x0000000c


	//----- nvinfo : EIATTR_FRAME_SIZE
	.align		4
.L_1:
        /*000c*/ 	.byte	0x04, 0x11
        /*000e*/ 	.short	(.L_3 - .L_2)
	.align		4
.L_2:
        /*0010*/ 	.word	index@(_Z6vecAddPiS_S_)
        /*0014*/ 	.word	0x00000000


	//----- nvinfo : EIATTR_MIN_STACK_SIZE
	.align		4
.L_3:
        /*0018*/ 	.byte	0x04, 0x12
        /*001a*/ 	.short	(.L_5 - .L_4)
	.align		4
.L_4:
        /*001c*/ 	.word	index@(_Z6vecAddPiS_S_)
        /*0020*/ 	.word	0x00000000
.L_5:


//--------------------- .nv.compat                --------------------------
	.section	.nv.compat,"",@"SHT_CUDA_COMPAT_INFO"
	.align	4
        /*0000*/ 	.byte	0x02, 0x09, 0x00, 0x00, 0x02, 0x02, 0x01, 0x00, 0x02, 0x05, 0x05, 0x00, 0x03, 0x07, 0x01, 0x01
        /*0010*/ 	.byte	0x02, 0x03, 0x00, 0x00, 0x02, 0x06, 0x01, 0x00, 0x04, 0x0b, 0x08, 0x00, 0x09, 0x00, 0x00, 0x00
        /*0020*/ 	.byte	0x00, 0x00, 0x00, 0x00


//--------------------- .nv.info._Z6vecAddPiS_S_  --------------------------
	.section	.nv.info._Z6vecAddPiS_S_,"",@"SHT_CUDA_INFO"
	.sectionflags	@""
	.align	4


	//----- nvinfo : EIATTR_CUDA_API_VERSION
	.align		4
        /*0000*/ 	.byte	0x04, 0x37
        /*0002*/ 	.short	(.L_7 - .L_6)
.L_6:
        /*0004*/ 	.word	0x00000082


	//----- nvinfo : EIATTR_KPARAM_INFO
	.align		4
.L_7:
        /*0008*/ 	.byte	0x04, 0x17
        /*000a*/ 	.short	(.L_9 - .L_8)
.L_8:
        /*000c*/ 	.word	0x00000000
        /*0010*/ 	.short	0x0002
        /*0012*/ 	.short	0x0010
        /*0014*/ 	.byte	0x00, 0xf5, 0x21, 0x00


	//----- nvinfo : EIATTR_KPARAM_INFO
	.align		4
.L_9:
        /*0018*/ 	.byte	0x04, 0x17
        /*001a*/ 	.short	(.L_11 - .L_10)
.L_10:
        /*001c*/ 	.word	0x00000000
        /*0020*/ 	.short	0x0001
        /*0022*/ 	.short	0x0008
        /*0024*/ 	.byte	0x00, 0xf5, 0x21, 0x00


	//----- nvinfo : EIATTR_KPARAM_INFO
	.align		4
.L_11:
        /*0028*/ 	.byte	0x04, 0x17
        /*002a*/ 	.short	(.L_13 - .L_12)
.L_12:
        /*002c*/ 	.word	0x00000000
        /*0030*/ 	.short	0x0000
        /*0032*/ 	.short	0x0000
        /*0034*/ 	.byte	0x00, 0xf5, 0x21, 0x00


	//----- nvinfo : EIATTR_SPARSE_MMA_MASK
	.align		4
.L_13:
        /*0038*/ 	.byte	0x03, 0x50
        /*003a*/ 	.short	0x0000


	//----- nvinfo : EIATTR_MAXREG_COUNT
	.align		4
        /*003c*/ 	.byte	0x03, 0x1b
        /*003e*/ 	.short	0x00ff


	//----- nvinfo : EIATTR_MERCURY_ISA_VERSION
	.align		4
        /*0040*/ 	.byte	0x03, 0x5f
        /*0042*/ 	.short	0x0101


	//----- nvinfo : EIATTR_VRC_CTA_INIT_COUNT
	.align		4
        /*0044*/ 	.byte	0x02, 0x4a
	.zero		1
	.zero		1


	//----- nvinfo : EIATTR_EXIT_INSTR_OFFSETS
	.align		4
        /*0048*/ 	.byte	0x04, 0x1c
        /*004a*/ 	.short	(.L_15 - .L_14)


	//   ....[0]....
.L_14:
        /*004c*/ 	.word	0x00000090


	//----- nvinfo : EIATTR_CBANK_PARAM_SIZE
	.align		4
.L_15:
        /*0050*/ 	.byte	0x03, 0x19
        /*0052*/ 	.short	0x0018


	//----- nvinfo : EIATTR_PARAM_CBANK
	.align		4
        /*0054*/ 	.byte	0x04, 0x0a
        /*0056*/ 	.short	(.L_17 - .L_16)
	.align		4
.L_16:
        /*0058*/ 	.word	index@(.nv.constant0._Z6vecAddPiS_S_)
        /*005c*/ 	.short	0x0380
        /*005e*/ 	.short	0x0018


	//----- nvinfo : EIATTR_SW_WAR
	.align		4
.L_17:
        /*0060*/ 	.byte	0x04, 0x36
        /*0062*/ 	.short	(.L_19 - .L_18)
.L_18:
        /*0064*/ 	.word	0x00000008
.L_19:


//--------------------- .nv.callgraph             --------------------------
	.section	.nv.callgraph,"",@"SHT_CUDA_CALLGRAPH"
	.align	4
	.sectionentsize	8
	.align		4
        /*0000*/ 	.word	0x00000000
	.align		4
        /*0004*/ 	.word	0xffffffff
	.align		4
        /*0008*/ 	.word	0x00000000
	.align		4
        /*000c*/ 	.word	0xfffffffe
	.align		4
        /*0010*/ 	.word	0x00000000
	.align		4
        /*0014*/ 	.word	0xfffffffd
	.align		4
        /*0018*/ 	.word	0x00000000
	.align		4
        /*001c*/ 	.word	0xfffffffc


//--------------------- .text._Z6vecAddPiS_S_     --------------------------
	.section	.text._Z6vecAddPiS_S_,"ax",@progbits
	.align	128
        .global         _Z6vecAddPiS_S_
        .type           _Z6vecAddPiS_S_,@function
        .size           _Z6vecAddPiS_S_,(.L_x_1 - _Z6vecAddPiS_S_)
        .other          _Z6vecAddPiS_S_,@"STO_CUDA_ENTRY STV_DEFAULT"
_Z6vecAddPiS_S_:
.text._Z6vecAddPiS_S_:
[----:B------:R-:W-:Y:S08]  /*0000*/  LDC R1, c[0x0][0x37c] ;  /* 0x0000df00ff017b82 */ /* 0x000ff00000000800 */
[----:B------:R-:W0:Y:S01]  /*0010*/  LDC.64 R2, c[0x0][0x380] ;  /* 0x0000e000ff027b82 */ /* 0x000e220000000a00 */
[----:B------:R-:W0:Y:S07]  /*0020*/  LDCU.64 UR4, c[0x0][0x358] ;  /* 0x00006b00ff0477ac */ /* 0x000e2e0008000a00 */
[----:B------:R-:W1:Y:S01]  /*0030*/  LDC.64 R4, c[0x0][0x388] ;  /* 0x0000e200ff047b82 */ /* 0x000e620000000a00 */
[----:B0-----:R-:W2:Y:S04]  /*0040*/  LDG.E R2, desc[UR4][R2.64] ;  /* 0x0000000402027981 */ /* 0x001ea8000c1e1900 */
[----:B-1----:R-:W2:Y:S03]  /*0050*/  LDG.E R5, desc[UR4][R4.64] ;  /* 0x0000000404057981 */ /* 0x002ea6000c1e1900 */
[----:B------:R-:W0:Y:S01]  /*0060*/  LDC.64 R6, c[0x0][0x390] ;  /* 0x0000e400ff067b82 */ /* 0x000e220000000a00 */
[----:B--2---:R-:W-:-:S05]  /*0070*/  IADD3 R9, PT, PT, R2, R5, RZ ;  /* 0x0000000502097210 */ /* 0x004fca0007ffe0ff */
[----:B0-----:R-:W-:Y:S01]  /*0080*/  STG.E desc[UR4][R6.64], R9 ;  /* 0x0000000906007986 */ /* 0x001fe2000c101904 */
[----:B------:R-:W-:Y:S05]  /*0090*/  EXIT ;  /* 0x000000000000794d */ /* 0x000fea0003800000 */
.L_x_0:
[----:B------:R-:W-:-:S00]  /*00a0*/  BRA `(.L_x_0) ;  /* 0xfffffffc00fc7947 */ /* 0x000fc0000383ffff */
[----:B------:R-:W-:-:S00]  /*00b0*/  NOP ;  /* 0x0000000000007918 */ /* 0x000fc00000000000 */
        /* <DEDUP_REMOVED lines=12> */
.L_x_1:


//--------------------- .nv.shared.reserved.0     --------------------------
	.section	.nv.shared.reserved.0,"aw",@nobits
	.weak		__nv_reservedSMEM_offset_0_alias
	.size		__nv_reservedSMEM_offset_0_alias, 0, 64
	.other		__nv_reservedSMEM_offset_0_alias,@"STO_CUDA_RESERVED_SHARED STV_DEFAULT"
__nv_reservedSMEM_offset_0_alias:
	.zero		0
	.zero		64


//--------------------- .nv.constant0._Z6vecAddPiS_S_ --------------------------
	.section	.nv.constant0._Z6vecAddPiS_S_,"a",@progbits
	.sectionflags	@""
	.align	4
.nv.constant0._Z6vecAddPiS_S_:
	.zero		920


//--------------------- SYMBOLS --------------------------

	.type		.nv.reservedSmem.offset0,@object
	.size		.nv.reservedSmem.offset0,0x4
